	.headerflags	@"EF_CUDA_TEXMODE_UNIFIED EF_CUDA_64BIT_ADDRESS EF_CUDA_ACCELERATORS EF_CUDA_SM90 EF_CUDA_VIRTUAL_SM(EF_CUDA_SM90)"
	.elftype	@"ET_EXEC"


//--------------------- .nv.info                  --------------------------
	.section	.nv.info,"",@"SHT_CUDA_INFO"
	.align	4


	//----- nvinfo : EIATTR_REGCOUNT
	.align		4
        /*0000*/ 	.byte	0x04, 0x2f
        /*0002*/ 	.short	(.L_1 - .L_0)
	.align		4
.L_0:
        /*0004*/ 	.word	index@(triton_per_fused_add_mean_mul_1)
        /*0008*/ 	.word	0x00000012


	//----- nvinfo : EIATTR_MIN_STACK_SIZE
	.align		4
.L_1:
        /*000c*/ 	.byte	0x04, 0x12
        /*000e*/ 	.short	(.L_3 - .L_2)
	.align		4
.L_2:
        /*0010*/ 	.word	index@(triton_per_fused_add_mean_mul_1)
        /*0014*/ 	.word	0x00000000


	//----- nvinfo : EIATTR_FRAME_SIZE
	.align		4
.L_3:
        /*0018*/ 	.byte	0x04, 0x11
        /*001a*/ 	.short	(.L_5 - .L_4)
	.align		4
.L_4:
        /*001c*/ 	.word	index@(triton_per_fused_add_mean_mul_1)
        /*0020*/ 	.word	0x00000000


	//----- nvinfo : EIATTR_MIN_STACK_SIZE
	.align		4
.L_5:
        /*0024*/ 	.byte	0x04, 0x12
        /*0026*/ 	.short	(.L_7 - .L_6)
	.align		4
.L_6:
        /*0028*/ 	.word	index@(triton_per_fused_add_mean_mul_1)
        /*002c*/ 	.word	0x00000000
.L_7:


//--------------------- .nv.info.triton_per_fused_add_mean_mul_1 --------------------------
	.section	.nv.info.triton_per_fused_add_mean_mul_1,"",@"SHT_CUDA_INFO"
	.sectionflags	@""
	.align	4


	//----- nvinfo : EIATTR_CUDA_API_VERSION
	.align		4
        /*0000*/ 	.byte	0x04, 0x37
        /*0002*/ 	.short	(.L_9 - .L_8)
.L_8:
        /*0004*/ 	.word	0x0000007c


	//----- nvinfo : EIATTR_KPARAM_INFO
	.align		4
.L_9:
        /*0008*/ 	.byte	0x04, 0x17
        /*000a*/ 	.short	(.L_11 - .L_10)
.L_10:
        /*000c*/ 	.word	0x00000000
        /*0010*/ 	.short	0x0006
        /*0012*/ 	.short	0x002c
        /*0014*/ 	.byte	0x00, 0xf0, 0x11, 0x00


	//----- nvinfo : EIATTR_KPARAM_INFO
	.align		4
.L_11:
        /*0018*/ 	.byte	0x04, 0x17
        /*001a*/ 	.short	(.L_13 - .L_12)
.L_12:
        /*001c*/ 	.word	0x00000000
        /*0020*/ 	.short	0x0005
        /*0022*/ 	.short	0x0028
        /*0024*/ 	.byte	0x00, 0xf0, 0x11, 0x00


	//----- nvinfo : EIATTR_KPARAM_INFO
	.align		4
.L_13:
        /*0028*/ 	.byte	0x04, 0x17
        /*002a*/ 	.short	(.L_15 - .L_14)
.L_14:
        /*002c*/ 	.word	0x00000000
        /*0030*/ 	.short	0x0004
        /*0032*/ 	.short	0x0020
        /*0034*/ 	.byte	0x00, 0xf4, 0x21, 0x00


	//----- nvinfo : EIATTR_KPARAM_INFO
	.align		4
.L_15:
        /*0038*/ 	.byte	0x04, 0x17
        /*003a*/ 	.short	(.L_17 - .L_16)
.L_16:
        /*003c*/ 	.word	0x00000000
        /*0040*/ 	.short	0x0003
        /*0042*/ 	.short	0x0018
        /*0044*/ 	.byte	0x00, 0xf4, 0x21, 0x00


	//----- nvinfo : EIATTR_KPARAM_INFO
	.align		4
.L_17:
        /*0048*/ 	.byte	0x04, 0x17
        /*004a*/ 	.short	(.L_19 - .L_18)
.L_18:
        /*004c*/ 	.word	0x00000000
        /*0050*/ 	.short	0x0002
        /*0052*/ 	.short	0x0010
        /*0054*/ 	.byte	0x00, 0xf4, 0x21, 0x00


	//----- nvinfo : EIATTR_KPARAM_INFO
	.align		4
.L_19:
        /*0058*/ 	.byte	0x04, 0x17
        /*005a*/ 	.short	(.L_21 - .L_20)
.L_20:
        /*005c*/ 	.word	0x00000000
        /*0060*/ 	.short	0x0001
        /*0062*/ 	.short	0x0008
        /*0064*/ 	.byte	0x00, 0xf4, 0x21, 0x00


	//----- nvinfo : EIATTR_KPARAM_INFO
	.align		4
.L_21:
        /*0068*/ 	.byte	0x04, 0x17
        /*006a*/ 	.short	(.L_23 - .L_22)
.L_22:
        /*006c*/ 	.word	0x00000000
        /*0070*/ 	.short	0x0000
        /*0072*/ 	.short	0x0000
        /*0074*/ 	.byte	0x00, 0xf4, 0x21, 0x00


	//----- nvinfo : EIATTR_SPARSE_MMA_MASK
	.align		4
.L_23:
        /*0078*/ 	.byte	0x03, 0x50
        /*007a*/ 	.short	0x0000


	//----- nvinfo : EIATTR_MAXREG_COUNT
	.align		4
        /*007c*/ 	.byte	0x03, 0x1b
        /*007e*/ 	.short	0x00ff


	//----- nvinfo : EIATTR_COOP_GROUP_MASK_REGIDS
	.align		4
        /*0080*/ 	.byte	0x04, 0x29
        /*0082*/ 	.short	(.L_25 - .L_24)


	//   ....[0]....
.L_24:
        /*0084*/ 	.word	0xffffffff


	//   ....[1]....
        /*0088*/ 	.word	0xffffffff


	//   ....[2]....
        /*008c*/ 	.word	0xffffffff


	//   ....[3]....
        /*0090*/ 	.word	0xffffffff


	//----- nvinfo : EIATTR_COOP_GROUP_INSTR_OFFSETS
	.align		4
.L_25:
        /*0094*/ 	.byte	0x04, 0x28
        /*0096*/ 	.short	(.L_27 - .L_26)


	//   ....[0]....
.L_26:
        /*0098*/ 	.word	0x000001c0


	//   ....[1]....
        /*009c*/ 	.word	0x000002a0


	//   ....[2]....
        /*00a0*/ 	.word	0x00000340


	//   ....[3]....
        /*00a4*/ 	.word	0x00000420


	//----- nvinfo : EIATTR_EXIT_INSTR_OFFSETS
	.align		4
.L_27:
        /*00a8*/ 	.byte	0x04, 0x1c
        /*00aa*/ 	.short	(.L_29 - .L_28)


	//   ....[0]....
.L_28:
        /*00ac*/ 	.word	0x000004a0


	//   ....[1]....
        /*00b0*/ 	.word	0x000004d0


	//----- nvinfo : EIATTR_REQNTID
	.align		4
.L_29:
        /*00b4*/ 	.byte	0x04, 0x10
        /*00b6*/ 	.short	(.L_31 - .L_30)
.L_30:
        /*00b8*/ 	.word	0x00000040
        /*00bc*/ 	.word	0x00000001
        /*00c0*/ 	.word	0x00000001


	//----- nvinfo : EIATTR_CBANK_PARAM_SIZE
	.align		4
.L_31:
        /*00c4*/ 	.byte	0x03, 0x19
        /*00c6*/ 	.short	0x0030


	//----- nvinfo : EIATTR_PARAM_CBANK
	.align		4
        /*00c8*/ 	.byte	0x04, 0x0a
        /*00ca*/ 	.short	(.L_33 - .L_32)
	.align		4
.L_32:
        /*00cc*/ 	.word	index@(.nv.constant0.triton_per_fused_add_mean_mul_1)
        /*00d0*/ 	.short	0x0210
        /*00d2*/ 	.short	0x0030


	//----- nvinfo : EIATTR_SW_WAR
	.align		4
.L_33:
        /*00d4*/ 	.byte	0x04, 0x36
        /*00d6*/ 	.short	(.L_35 - .L_34)
.L_34:
        /*00d8*/ 	.word	0x00000008
.L_35:


//--------------------- .nv.callgraph             --------------------------
	.section	.nv.callgraph,"",@"SHT_CUDA_CALLGRAPH"
	.align	4
	.sectionentsize	8
	.align		4
        /*0000*/ 	.word	0x00000000
	.align		4
        /*0004*/ 	.word	0xffffffff
	.align		4
        /*0008*/ 	.word	0x00000000
	.align		4
        /*000c*/ 	.word	0xfffffffe
	.align		4
        /*0010*/ 	.word	0x00000000
	.align		4
        /*0014*/ 	.word	0xfffffffd
	.align		4
        /*0018*/ 	.word	0x00000000
	.align		4
        /*001c*/ 	.word	0xfffffffc


//--------------------- .text.triton_per_fused_add_mean_mul_1 --------------------------
	.section	.text.triton_per_fused_add_mean_mul_1,"ax",@progbits
	.sectionflags	@"SHF_BARRIERS=1"
	.align	128
        .global         triton_per_fused_add_mean_mul_1
        .type           triton_per_fused_add_mean_mul_1,@function
        .size           triton_per_fused_add_mean_mul_1,(.L_x_1 - triton_per_fused_add_mean_mul_1)
        .other          triton_per_fused_add_mean_mul_1,@"STO_CUDA_ENTRY STV_DEFAULT"
triton_per_fused_add_mean_mul_1:
.text.triton_per_fused_add_mean_mul_1:
[----:B------:R-:W0:Y:S02]  /*0000*/  LDC R1, c[0x0][0x28] ;  /* 0x00000a00ff017b82 */ /* 0x000e240000000800 */
[----:B------:R-:W1:Y:S01]  /*0010*/  S2R R0, SR_CTAID.X ;  /* 0x0000000000007919 */ /* 0x000e620000002500 */
[----:B------:R-:W2:Y:S01]  /*0020*/  LDC.64 R4, c[0x0][0x218] ;  /* 0x00008600ff047b82 */ /* 0x000ea20000000a00 */
[----:B------:R-:W3:Y:S07]  /*0030*/  S2R R6, SR_TID.X ;  /* 0x0000000000067919 */ /* 0x000eee0000002100 */
[----:B------:R-:W4:Y:S01]  /*0040*/  LDC.64 R10, c[0x0][0x228] ;  /* 0x00008a00ff0a7b82 */ /* 0x000f220000000a00 */
[----:B------:R-:W-:Y:S01]  /*0050*/  HFMA2.MMA R14, -RZ, RZ, 0, 0 ;  /* 0x00000000ff0e7435 */ /* 0x000fe200000001ff */
[----:B------:R-:W-:Y:S01]  /*0060*/  CS2R R12, SRZ ;  /* 0x00000000000c7805 */ /* 0x000fe2000001ff00 */
[----:B------:R-:W-:Y:S01]  /*0070*/  ULDC.64 UR4, c[0x0][0x208] ;  /* 0x0000820000047ab9 */ /* 0x000fe20000000a00 */
[----:B-1----:R-:W-:-:S02]  /*0080*/  SHF.R.S32.HI R3, RZ, 0x1f, R0 ;  /* 0x0000001fff037819 */ /* 0x002fc40000011400 */
[----:B------:R-:W-:Y:S02]  /*0090*/  ISETP.GE.AND P1, PT, R0, 0x10, PT ;  /* 0x000000100000780c */ /* 0x000fe40003f26270 */
[----:B------:R-:W-:Y:S02]  /*00a0*/  LEA.HI R8, R3, R0, RZ, 0x2 ;  /* 0x0000000003087211 */ /* 0x000fe400078f10ff */
[----:B------:R-:W1:Y:S01]  /*00b0*/  LDC.64 R2, c[0x0][0x220] ;  /* 0x00008800ff027b82 */ /* 0x000e620000000a00 */
[----:B---3--:R-:W-:Y:S02]  /*00c0*/  LOP3.LUT R7, R6, 0xf, RZ, 0xc0, !PT ;  /* 0x0000000f06077812 */ /* 0x008fe400078ec0ff */
[----:B------:R-:W-:Y:S02]  /*00d0*/  SHF.L.U32 R8, R8, 0x2, RZ ;  /* 0x0000000208087819 */ /* 0x000fe400000006ff */
[----:B------:R-:W-:Y:S02]  /*00e0*/  LEA R7, R0, R7, 0x4 ;  /* 0x0000000700077211 */ /* 0x000fe400078e20ff */
[----:B------:R-:W-:-:S03]  /*00f0*/  LOP3.LUT R9, R8, 0xfffffff0, RZ, 0xc0, !PT ;  /* 0xfffffff008097812 */ /* 0x000fc600078ec0ff */
[----:B--2---:R-:W-:Y:S01]  /*0100*/  IMAD.WIDE R4, R7, 0x4, R4 ;  /* 0x0000000407047825 */ /* 0x004fe200078e0204 */
[----:B------:R-:W-:-:S04]  /*0110*/  LOP3.LUT R9, R9, 0xf, R6, 0xf8, !PT ;  /* 0x0000000f09097812 */ /* 0x000fc800078ef806 */
[----:B------:R-:W2:Y:S01]  /*0120*/  @!P1 LDG.E R12, desc[UR4][R4.64] ;  /* 0x00000004040c9981 */ /* 0x000ea2000c1e1900 */
[----:B----4-:R-:W-:-:S05]  /*0130*/  IMAD.WIDE R10, R9, 0x4, R10 ;  /* 0x00000004090a7825 */ /* 0x010fca00078e020a */
[----:B------:R-:W3:Y:S01]  /*0140*/  @!P1 LDG.E.EL R14, desc[UR4][R10.64] ;  /* 0x000000040a0e9981 */ /* 0x000ee2000c2e1900 */
[----:B-1----:R-:W-:-:S05]  /*0150*/  IMAD.WIDE R8, R0, 0x4, R2 ;  /* 0x0000000400087825 */ /* 0x002fca00078e0202 */
[----:B------:R-:W4:Y:S01]  /*0160*/  @!P1 LDG.E.EL R13, desc[UR4][R8.64] ;  /* 0x00000004080d9981 */ /* 0x000f22000c2e1900 */
[----:B------:R-:W-:-:S06]  /*0170*/  MOV R2, RZ ;  /* 0x000000ff00027202 */ /* 0x000fcc0000000f00 */
[----:B------:R-:W5:Y:S01]  /*0180*/  @!P1 LDG.E R2, desc[UR4][R4.64] ;  /* 0x0000000404029981 */ /* 0x000f62000c1e1900 */
[----:B--2---:R-:W-:-:S04]  /*0190*/  SEL R3, R12, RZ, !P1 ;  /* 0x000000ff0c037207 */ /* 0x004fc80004800000 */
[----:B------:R-:W-:Y:S02]  /*01a0*/  FSEL R3, R3, RZ, !P1 ;  /* 0x000000ff03037208 */ /* 0x000fe40004800000 */
[----:B---3--:R-:W-:-:S03]  /*01b0*/  SEL R14, R14, RZ, !P1 ;  /* 0x000000ff0e0e7207 */ /* 0x008fc60004800000 */
[----:B------:R-:W1:Y:S02]  /*01c0*/  SHFL.BFLY PT, R12, R3, 0x8, 0x1f ;  /* 0x0d001f00030c7f89 */ /* 0x000e6400000e0000 */
[----:B------:R-:W-:Y:S01]  /*01d0*/  FADD R14, RZ, -R14 ;  /* 0x8000000eff0e7221 */ /* 0x000fe20000000000 */
[----:B----4-:R-:W-:-:S03]  /*01e0*/  FADD R13, RZ, -R13 ;  /* 0x8000000dff0d7221 */ /* 0x010fc60000000000 */
[----:B------:R-:W-:Y:S01]  /*01f0*/  FMUL R14, R14, 1.4426950216293334961 ;  /* 0x3fb8aa3b0e0e7820 */ /* 0x000fe20000400000 */
[----:B------:R-:W-:-:S04]  /*0200*/  FMUL R13, R13, 1.4426950216293334961 ;  /* 0x3fb8aa3b0d0d7820 */ /* 0x000fc80000400000 */
[----:B------:R-:W-:Y:S02]  /*0210*/  FSETP.GEU.AND P2, PT, R14, -126, PT ;  /* 0xc2fc00000e00780b */ /* 0x000fe40003f4e000 */
[----:B-----5:R-:W-:Y:S02]  /*0220*/  SEL R2, R2, RZ, !P1 ;  /* 0x000000ff02027207 */ /* 0x020fe40004800000 */
[----:B------:R-:W-:Y:S02]  /*0230*/  FSETP.GEU.AND P0, PT, R13, -126, PT ;  /* 0xc2fc00000d00780b */ /* 0x000fe40003f0e000 */
[----:B------:R-:W-:-:S04]  /*0240*/  LOP3.LUT P1, RZ, R6, 0x3f, RZ, 0xc0, !PT ;  /* 0x0000003f06ff7812 */ /* 0x000fc8000782c0ff */
[----:B------:R-:W-:-:S03]  /*0250*/  ISETP.LT.AND P1, PT, R0, 0x10, !P1 ;  /* 0x000000100000780c */ /* 0x000fc60004f21270 */
[----:B------:R-:W-:Y:S01]  /*0260*/  @!P2 FMUL R14, R14, 0.5 ;  /* 0x3f0000000e0ea820 */ /* 0x000fe20000400000 */
[----:B-1----:R-:W-:-:S03]  /*0270*/  FADD R12, R3, R12 ;  /* 0x0000000c030c7221 */ /* 0x002fc60000000000 */
[----:B------:R-:W-:Y:S01]  /*0280*/  @!P0 FMUL R13, R13, 0.5 ;  /* 0x3f0000000d0d8820 */ /* 0x000fe20000400000 */
[----:B------:R-:W1:Y:S01]  /*0290*/  MUFU.EX2 R8, R14 ;  /* 0x0000000e00087308 */ /* 0x000e620000000800 */
[----:B------:R-:W2:Y:S07]  /*02a0*/  SHFL.BFLY PT, R5, R12, 0x4, 0x1f ;  /* 0x0c801f000c057f89 */ /* 0x000eae00000e0000 */
[----:B------:R-:W3:Y:S01]  /*02b0*/  MUFU.EX2 R3, R13 ;  /* 0x0000000d00037308 */ /* 0x000ee20000000800 */
[----:B-1----:R-:W-:-:S04]  /*02c0*/  @!P2 FMUL R8, R8, R8 ;  /* 0x000000080808a220 */ /* 0x002fc80000400000 */
[----:B------:R-:W-:Y:S02]  /*02d0*/  FADD R15, R8, 1 ;  /* 0x3f800000080f7421 */ /* 0x000fe40000000000 */
[----:B------:R-:W1:Y:S01]  /*02e0*/  LDC.64 R8, c[0x0][0x230] ;  /* 0x00008c00ff087b82 */ /* 0x000e620000000a00 */
[----:B---3--:R-:W-:Y:S02]  /*02f0*/  @!P0 FMUL R3, R3, R3 ;  /* 0x0000000303038220 */ /* 0x008fe40000400000 */
[----:B------:R-:W-:Y:S01]  /*0300*/  FSETP.GT.AND P0, PT, R15, 8.50705917302346158658e+37, PT ;  /* 0x7e8000000f00780b */ /* 0x000fe20003f04000 */
[----:B--2---:R-:W-:Y:S01]  /*0310*/  FADD R5, R12, R5 ;  /* 0x000000050c057221 */ /* 0x004fe20000000000 */
[----:B------:R-:W-:Y:S01]  /*0320*/  HFMA2.MMA R12, -RZ, RZ, 1.625, 0 ;  /* 0x3e800000ff0c7435 */ /* 0x000fe200000001ff */
[----:B------:R-:W-:-:S03]  /*0330*/  FADD R11, R3, 1 ;  /* 0x3f800000030b7421 */ /* 0x000fc60000000000 */
[----:B------:R-:W2:Y:S02]  /*0340*/  SHFL.BFLY PT, R4, R5, 0x2, 0x1f ;  /* 0x0c401f0005047f89 */ /* 0x000ea400000e0000 */
[----:B------:R-:W-:-:S04]  /*0350*/  FSETP.GT.AND P2, PT, R11, 8.50705917302346158658e+37, PT ;  /* 0x7e8000000b00780b */ /* 0x000fc80003f44000 */
[----:B------:R-:W-:Y:S01]  /*0360*/  FSEL R14, R12, 1, P0 ;  /* 0x3f8000000c0e7808 */ /* 0x000fe20000000000 */
[----:B------:R-:W-:Y:S01]  /*0370*/  @P0 FMUL R15, R15, 0.25 ;  /* 0x3e8000000f0f0820 */ /* 0x000fe20000400000 */
[----:B------:R-:W-:Y:S02]  /*0380*/  LOP3.LUT P0, RZ, R6, 0x30, RZ, 0xc0, !PT ;  /* 0x0000003006ff7812 */ /* 0x000fe4000780c0ff */
[----:B------:R-:W-:Y:S02]  /*0390*/  FSEL R12, R12, 1, P2 ;  /* 0x3f8000000c0c7808 */ /* 0x000fe40001000000 */
[----:B------:R-:W-:Y:S01]  /*03a0*/  ISETP.LT.AND P0, PT, R0, 0x10, !P0 ;  /* 0x000000100000780c */ /* 0x000fe20004701270 */
[----:B------:R-:W3:Y:S02]  /*03b0*/  MUFU.RCP R15, R15 ;  /* 0x0000000f000f7308 */ /* 0x000ee40000001000 */
[----:B------:R-:W-:Y:S01]  /*03c0*/  @P2 FMUL R11, R11, 0.25 ;  /* 0x3e8000000b0b2820 */ /* 0x000fe20000400000 */
[----:B-1----:R-:W-:-:S05]  /*03d0*/  IMAD.WIDE R8, R7, 0x4, R8 ;  /* 0x0000000407087825 */ /* 0x002fca00078e0208 */
[----:B------:R-:W1:Y:S01]  /*03e0*/  MUFU.RCP R11, R11 ;  /* 0x0000000b000b7308 */ /* 0x000e620000001000 */
[----:B--2---:R-:W-:Y:S02]  /*03f0*/  FADD R3, R5, R4 ;  /* 0x0000000405037221 */ /* 0x004fe40000000000 */
[----:B------:R-:W2:Y:S01]  /*0400*/  LDC.64 R4, c[0x0][0x210] ;  /* 0x00008400ff047b82 */ /* 0x000ea20000000a00 */
[----:B---3--:R-:W-:Y:S02]  /*0410*/  FMUL R14, R15, R14 ;  /* 0x0000000e0f0e7220 */ /* 0x008fe40000400000 */
[----:B------:R-:W3:Y:S01]  /*0420*/  SHFL.BFLY PT, R10, R3, 0x1, 0x1f ;  /* 0x0c201f00030a7f89 */ /* 0x000ee200000e0000 */
[----:B-1----:R-:W-:Y:S01]  /*0430*/  FMUL R12, R11, R12 ;  /* 0x0000000c0b0c7220 */ /* 0x002fe20000400000 */
[----:B------:R-:W-:-:S04]  /*0440*/  FMUL R11, R2, R14 ;  /* 0x0000000e020b7220 */ /* 0x000fc80000400000 */
[----:B------:R-:W-:-:S05]  /*0450*/  FFMA R11, R2, R12, R11 ;  /* 0x0000000c020b7223 */ /* 0x000fca000000000b */
[----:B------:R1:W-:Y:S01]  /*0460*/  @P0 STG.E desc[UR4][R8.64], R11 ;  /* 0x0000000b08000986 */ /* 0x0003e2000c101904 */
[----:B--2---:R-:W-:-:S04]  /*0470*/  IMAD.WIDE R4, R0, 0x4, R4 ;  /* 0x0000000400047825 */ /* 0x004fc800078e0204 */
[----:B---3--:R-:W-:Y:S01]  /*0480*/  FADD R10, R3, R10 ;  /* 0x0000000a030a7221 */ /* 0x008fe20000000000 */
[----:B------:R-:W-:Y:S06]  /*0490*/  BAR.SYNC.DEFER_BLOCKING 0x0 ;  /* 0x0000000000007b1d */ /* 0x000fec0000010000 */
[----:B-1----:R-:W-:Y:S05]  /*04a0*/  @!P1 EXIT ;  /* 0x000000000000994d */ /* 0x002fea0003800000 */
[----:B------:R-:W-:-:S05]  /*04b0*/  FMUL R3, R10, 0.0625 ;  /* 0x3d8000000a037820 */ /* 0x000fca0000400000 */
[----:B------:R-:W-:Y:S01]  /*04c0*/  STG.E desc[UR4][R4.64], R3 ;  /* 0x0000000304007986 */ /* 0x000fe2000c101904 */
[----:B------:R-:W-:Y:S05]  /*04d0*/  EXIT ;  /* 0x000000000000794d */ /* 0x000fea0003800000 */
.L_x_0:
[----:B------:R-:W-:-:S00]  /*04e0*/  BRA `(.L_x_0) ;  /* 0xfffffffc00fc7947 */ /* 0x000fc0000383ffff */
[----:B------:R-:W-:-:S00]  /*04f0*/  NOP ;  /* 0x0000000000007918 */ /* 0x000fc00000000000 */
        /* <DEDUP_REMOVED lines=8> */
.L_x_1:


//--------------------- .nv.constant0.triton_per_fused_add_mean_mul_1 --------------------------
	.section	.nv.constant0.triton_per_fused_add_mean_mul_1,"a",@progbits
	.sectionflags	@""
	.align	4
.nv.constant0.triton_per_fused_add_mean_mul_1:
	.zero		576
